//
// Generated by NVIDIA NVVM Compiler
//
// Compiler Build ID: CL-36424714
// Cuda compilation tools, release 13.0, V13.0.88
// Based on NVVM 20.0.0
//

.version 9.0
.target sm_100
.address_size 64

	// .globl	_Z13count_bucketsPfjPjj
// _ZZ13count_bucketsPfjPjjE18sharedBucketCounts has been demoted

.visible .entry _Z13count_bucketsPfjPjj(
	.param .u64 .ptr .align 1 _Z13count_bucketsPfjPjj_param_0,
	.param .u32 _Z13count_bucketsPfjPjj_param_1,
	.param .u64 .ptr .align 1 _Z13count_bucketsPfjPjj_param_2,
	.param .u32 _Z13count_bucketsPfjPjj_param_3
)
{
	.reg .pred 	%p<20>;
	.reg .b32 	%r<126>;
	.reg .b64 	%rd<21>;
	// demoted variable
	.shared .align 4 .b8 _ZZ13count_bucketsPfjPjjE18sharedBucketCounts[1024];
	ld.param.u64 	%rd6, [_Z13count_bucketsPfjPjj_param_0];
	ld.param.u32 	%r59, [_Z13count_bucketsPfjPjj_param_1];
	ld.param.u64 	%rd7, [_Z13count_bucketsPfjPjj_param_2];
	ld.param.u32 	%r60, [_Z13count_bucketsPfjPjj_param_3];
	cvta.to.global.u64 	%rd1, %rd7;
	mov.u32 	%r125, %tid.x;
	setp.gt.u32 	%p1, %r125, 255;
	@%p1 bra 	$L__BB0_7;
	mov.u32 	%r2, %ntid.x;
	add.s32 	%r61, %r125, %r2;
	max.u32 	%r62, %r61, 256;
	setp.lt.u32 	%p2, %r61, 256;
	selp.u32 	%r63, 1, 0, %p2;
	add.s32 	%r64, %r61, %r63;
	sub.s32 	%r65, %r62, %r64;
	div.u32 	%r66, %r65, %r2;
	add.s32 	%r3, %r66, %r63;
	and.b32  	%r67, %r3, 3;
	setp.eq.s32 	%p3, %r67, 3;
	mov.u32 	%r117, %r125;
	@%p3 bra 	$L__BB0_4;
	add.s32 	%r68, %r3, 1;
	and.b32  	%r69, %r68, 3;
	shl.b32 	%r70, %r125, 2;
	mov.u32 	%r71, _ZZ13count_bucketsPfjPjjE18sharedBucketCounts;
	add.s32 	%r114, %r71, %r70;
	shl.b32 	%r5, %r2, 2;
	neg.s32 	%r113, %r69;
	mad.lo.s32 	%r117, %r2, %r69, %r125;
$L__BB0_3:
	.pragma "nounroll";
	mov.b32 	%r72, 0;
	st.shared.u32 	[%r114], %r72;
	add.s32 	%r114, %r114, %r5;
	add.s32 	%r113, %r113, 1;
	setp.ne.s32 	%p4, %r113, 0;
	@%p4 bra 	$L__BB0_3;
$L__BB0_4:
	setp.lt.u32 	%p5, %r3, 3;
	@%p5 bra 	$L__BB0_7;
	shl.b32 	%r13, %r2, 2;
	shl.b32 	%r73, %r117, 2;
	mov.u32 	%r74, _ZZ13count_bucketsPfjPjjE18sharedBucketCounts;
	add.s32 	%r116, %r74, %r73;
	shl.b32 	%r15, %r2, 4;
	shl.b32 	%r16, %r2, 3;
	mul.lo.s32 	%r17, %r2, 12;
$L__BB0_6:
	mov.b32 	%r75, 0;
	st.shared.u32 	[%r116], %r75;
	add.s32 	%r76, %r116, %r13;
	st.shared.u32 	[%r76], %r75;
	add.s32 	%r77, %r116, %r16;
	st.shared.u32 	[%r77], %r75;
	add.s32 	%r78, %r116, %r17;
	st.shared.u32 	[%r78], %r75;
	add.s32 	%r117, %r117, %r13;
	add.s32 	%r116, %r116, %r15;
	setp.lt.u32 	%p6, %r117, 256;
	@%p6 bra 	$L__BB0_6;
$L__BB0_7:
	bar.sync 	0;
	mov.u32 	%r79, %ctaid.x;
	mov.u32 	%r22, %ntid.x;
	mad.lo.s32 	%r23, %r79, %r22, %r125;
	setp.ge.u32 	%p7, %r23, %r59;
	@%p7 bra 	$L__BB0_9;
	cvta.to.global.u64 	%rd8, %rd6;
	mul.wide.u32 	%rd9, %r23, 4;
	add.s64 	%rd10, %rd8, %rd9;
	ld.global.u32 	%r80, [%rd10];
	setp.gt.s32 	%p8, %r80, -1;
	selp.b32 	%r81, -2147483648, -1, %p8;
	xor.b32  	%r82, %r81, %r80;
	shl.b32 	%r83, %r60, 3;
	shr.u32 	%r84, %r82, %r83;
	shl.b32 	%r85, %r84, 2;
	and.b32  	%r86, %r85, 1020;
	mov.u32 	%r87, _ZZ13count_bucketsPfjPjjE18sharedBucketCounts;
	add.s32 	%r88, %r87, %r86;
	atom.shared.add.u32 	%r89, [%r88], 1;
$L__BB0_9:
	setp.gt.u32 	%p9, %r125, 255;
	bar.sync 	0;
	@%p9 bra 	$L__BB0_26;
	add.s32 	%r90, %r125, %r22;
	max.u32 	%r91, %r90, 256;
	setp.lt.u32 	%p10, %r90, 256;
	selp.u32 	%r92, 1, 0, %p10;
	add.s32 	%r93, %r90, %r92;
	sub.s32 	%r94, %r91, %r93;
	div.u32 	%r95, %r94, %r22;
	add.s32 	%r24, %r95, %r92;
	and.b32  	%r96, %r24, 3;
	setp.eq.s32 	%p11, %r96, 3;
	@%p11 bra 	$L__BB0_15;
	add.s32 	%r97, %r24, 1;
	and.b32  	%r98, %r97, 3;
	mul.wide.u32 	%rd11, %r125, 4;
	add.s64 	%rd20, %rd1, %rd11;
	mul.wide.u32 	%rd3, %r22, 4;
	shl.b32 	%r99, %r125, 2;
	mov.u32 	%r100, _ZZ13count_bucketsPfjPjjE18sharedBucketCounts;
	add.s32 	%r119, %r100, %r99;
	shl.b32 	%r26, %r22, 2;
	neg.s32 	%r118, %r98;
	mad.lo.s32 	%r125, %r22, %r98, %r125;
$L__BB0_12:
	.pragma "nounroll";
	ld.shared.u32 	%r31, [%r119];
	setp.eq.s32 	%p12, %r31, 0;
	@%p12 bra 	$L__BB0_14;
	atom.global.add.u32 	%r101, [%rd20], %r31;
$L__BB0_14:
	add.s64 	%rd20, %rd20, %rd3;
	add.s32 	%r119, %r119, %r26;
	add.s32 	%r118, %r118, 1;
	setp.ne.s32 	%p13, %r118, 0;
	@%p13 bra 	$L__BB0_12;
$L__BB0_15:
	setp.lt.u32 	%p14, %r24, 3;
	@%p14 bra 	$L__BB0_26;
	shl.b32 	%r102, %r22, 1;
	add.s32 	%r124, %r125, %r102;
	shl.b32 	%r36, %r22, 2;
	mad.lo.s32 	%r123, %r22, 3, %r125;
	add.s32 	%r122, %r22, %r125;
	shl.b32 	%r103, %r125, 2;
	mov.u32 	%r104, _ZZ13count_bucketsPfjPjjE18sharedBucketCounts;
	add.s32 	%r121, %r104, %r103;
	shl.b32 	%r40, %r22, 4;
	shl.b32 	%r41, %r22, 3;
	mul.lo.s32 	%r42, %r22, 12;
$L__BB0_17:
	ld.shared.u32 	%r48, [%r121];
	setp.eq.s32 	%p15, %r48, 0;
	@%p15 bra 	$L__BB0_19;
	mul.wide.u32 	%rd12, %r125, 4;
	add.s64 	%rd13, %rd1, %rd12;
	atom.global.add.u32 	%r105, [%rd13], %r48;
$L__BB0_19:
	add.s32 	%r106, %r121, %r36;
	ld.shared.u32 	%r49, [%r106];
	setp.eq.s32 	%p16, %r49, 0;
	@%p16 bra 	$L__BB0_21;
	mul.wide.u32 	%rd14, %r122, 4;
	add.s64 	%rd15, %rd1, %rd14;
	atom.global.add.u32 	%r107, [%rd15], %r49;
$L__BB0_21:
	add.s32 	%r50, %r125, %r22;
	add.s32 	%r108, %r121, %r41;
	ld.shared.u32 	%r51, [%r108];
	setp.eq.s32 	%p17, %r51, 0;
	@%p17 bra 	$L__BB0_23;
	mul.wide.u32 	%rd16, %r124, 4;
	add.s64 	%rd17, %rd1, %rd16;
	atom.global.add.u32 	%r109, [%rd17], %r51;
$L__BB0_23:
	add.s32 	%r52, %r50, %r22;
	add.s32 	%r110, %r121, %r42;
	ld.shared.u32 	%r53, [%r110];
	setp.eq.s32 	%p18, %r53, 0;
	@%p18 bra 	$L__BB0_25;
	mul.wide.u32 	%rd18, %r123, 4;
	add.s64 	%rd19, %rd1, %rd18;
	atom.global.add.u32 	%r111, [%rd19], %r53;
$L__BB0_25:
	add.s32 	%r112, %r52, %r22;
	add.s32 	%r125, %r112, %r22;
	add.s32 	%r124, %r124, %r36;
	add.s32 	%r123, %r123, %r36;
	add.s32 	%r122, %r122, %r36;
	add.s32 	%r121, %r121, %r40;
	setp.lt.u32 	%p19, %r125, 256;
	@%p19 bra 	$L__BB0_17;
$L__BB0_26:
	ret;

}


// ===== COMPILED SASS (sm_100) =====

	.target	sm_100

	.elftype	@"ET_EXEC"


//--------------------- .note.nv.tkinfo           --------------------------
	.section	.note.nv.tkinfo,"",@"SHT_NOTE"
	.sectionflags	@"SHF_NOTE_NV_TKINFO"
	.tkinfo
        /*0018*/ 	.word	0x00000002
        /*0030*/ 	.string	""
        /*0030*/ 	.string	"ptxas"
        /*0030*/ 	.string	"Cuda compilation tools, release 13.0, V13.0.88"
        /*0030*/ 	.string	"Build cuda_13.0.r13.0/compiler.36424714_0"
        /*0030*/ 	.string	"-arch sm_100 -m 64 "



//--------------------- .note.nv.cuinfo           --------------------------
	.section	.note.nv.cuinfo,"",@"SHT_NOTE"
	.sectionflags	@"SHF_NOTE_NV_CUINFO"
        /*0018*/ 	.short	0x0002
        /*001a*/ 	.short	0x0064
        /*001c*/ 	.short	0x0082
	.zero		2


//--------------------- .nv.info                  --------------------------
	.section	.nv.info,"",@"SHT_CUDA_INFO"
	.align	4


	//----- nvinfo : EIATTR_REGCOUNT
	.align		4
        /*0000*/ 	.byte	0x04, 0x2f
        /*0002*/ 	.short	(.L_1 - .L_0)
	.align		4
.L_0:
        /*0004*/ 	.word	index@(_Z13count_bucketsPfjPjj)
        /*0008*/ 	.word	0x00000014


	//----- nvinfo : EIATTR_FRAME_SIZE
	.align		4
.L_1:
        /*000c*/ 	.byte	0x04, 0x11
        /*000e*/ 	.short	(.L_3 - .L_2)
	.align		4
.L_2:
        /*0010*/ 	.word	index@(_Z13count_bucketsPfjPjj)
        /*0014*/ 	.word	0x00000000


	//----- nvinfo : EIATTR_MIN_STACK_SIZE
	.align		4
.L_3:
        /*0018*/ 	.byte	0x04, 0x12
        /*001a*/ 	.short	(.L_5 - .L_4)
	.align		4
.L_4:
        /*001c*/ 	.word	index@(_Z13count_bucketsPfjPjj)
        /*0020*/ 	.word	0x00000000
.L_5:


//--------------------- .nv.compat                --------------------------
	.section	.nv.compat,"",@"SHT_CUDA_COMPAT_INFO"
	.align	4
        /*0000*/ 	.byte	0x02, 0x09, 0x00, 0x00, 0x02, 0x02, 0x01, 0x00, 0x02, 0x05, 0x05, 0x00, 0x03, 0x07, 0x01, 0x01
        /*0010*/ 	.byte	0x02, 0x03, 0x00, 0x00, 0x02, 0x06, 0x01, 0x00, 0x04, 0x0b, 0x08, 0x00, 0x09, 0x00, 0x00, 0x00
        /*0020*/ 	.byte	0x00, 0x00, 0x00, 0x00


//--------------------- .nv.info._Z13count_bucketsPfjPjj --------------------------
	.section	.nv.info._Z13count_bucketsPfjPjj,"",@"SHT_CUDA_INFO"
	.sectionflags	@""
	.align	4


	//----- nvinfo : EIATTR_CUDA_API_VERSION
	.align		4
        /*0000*/ 	.byte	0x04, 0x37
        /*0002*/ 	.short	(.L_7 - .L_6)
.L_6:
        /*0004*/ 	.word	0x00000082


	//----- nvinfo : EIATTR_KPARAM_INFO
	.align		4
.L_7:
        /*0008*/ 	.byte	0x04, 0x17
        /*000a*/ 	.short	(.L_9 - .L_8)
.L_8:
        /*000c*/ 	.word	0x00000000
        /*0010*/ 	.short	0x0003
        /*0012*/ 	.short	0x0018
        /*0014*/ 	.byte	0x00, 0xf0, 0x11, 0x00


	//----- nvinfo : EIATTR_KPARAM_INFO
	.align		4
.L_9:
        /*0018*/ 	.byte	0x04, 0x17
        /*001a*/ 	.short	(.L_11 - .L_10)
.L_10:
        /*001c*/ 	.word	0x00000000
        /*0020*/ 	.short	0x0002
        /*0022*/ 	.short	0x0010
        /*0024*/ 	.byte	0x00, 0xf5, 0x21, 0x00


	//----- nvinfo : EIATTR_KPARAM_INFO
	.align		4
.L_11:
        /*0028*/ 	.byte	0x04, 0x17
        /*002a*/ 	.short	(.L_13 - .L_12)
.L_12:
        /*002c*/ 	.word	0x00000000
        /*0030*/ 	.short	0x0001
        /*0032*/ 	.short	0x0008
        /*0034*/ 	.byte	0x00, 0xf0, 0x11, 0x00


	//----- nvinfo : EIATTR_KPARAM_INFO
	.align		4
.L_13:
        /*0038*/ 	.byte	0x04, 0x17
        /*003a*/ 	.short	(.L_15 - .L_14)
.L_14:
        /*003c*/ 	.word	0x00000000
        /*0040*/ 	.short	0x0000
        /*0042*/ 	.short	0x0000
        /*0044*/ 	.byte	0x00, 0xf5, 0x21, 0x00


	//----- nvinfo : EIATTR_SPARSE_MMA_MASK
	.align		4
.L_15:
        /*0048*/ 	.byte	0x03, 0x50
        /*004a*/ 	.short	0x0000


	//----- nvinfo : EIATTR_MAXREG_COUNT
	.align		4
        /*004c*/ 	.byte	0x03, 0x1b
        /*004e*/ 	.short	0x00ff


	//----- nvinfo : EIATTR_NUM_BARRIERS
	.align		4
        /*0050*/ 	.byte	0x02, 0x4c
        /*0052*/ 	.byte	0x01
	.zero		1


	//----- nvinfo : EIATTR_MERCURY_ISA_VERSION
	.align		4
        /*0054*/ 	.byte	0x03, 0x5f
        /*0056*/ 	.short	0x0101


	//----- nvinfo : EIATTR_VRC_CTA_INIT_COUNT
	.align		4
        /*0058*/ 	.byte	0x02, 0x4a
	.zero		1
	.zero		1


	//----- nvinfo : EIATTR_EXIT_INSTR_OFFSETS
	.align		4
        /*005c*/ 	.byte	0x04, 0x1c
        /*005e*/ 	.short	(.L_17 - .L_16)


	//   ....[0]....
.L_16:
        /*0060*/ 	.word	0x000005f0


	//   ....[1]....
        /*0064*/ 	.word	0x00000930


	//   ....[2]....
        /*0068*/ 	.word	0x00000c30


	//----- nvinfo : EIATTR_CRS_STACK_SIZE
	.align		4
.L_17:
        /*006c*/ 	.byte	0x04, 0x1e
        /*006e*/ 	.short	(.L_19 - .L_18)
.L_18:
        /*0070*/ 	.word	0x00000000


	//----- nvinfo : EIATTR_CBANK_PARAM_SIZE
	.align		4
.L_19:
        /*0074*/ 	.byte	0x03, 0x19
        /*0076*/ 	.short	0x001c


	//----- nvinfo : EIATTR_PARAM_CBANK
	.align		4
        /*0078*/ 	.byte	0x04, 0x0a
        /*007a*/ 	.short	(.L_21 - .L_20)
	.align		4
.L_20:
        /*007c*/ 	.word	index@(.nv.constant0._Z13count_bucketsPfjPjj)
        /*0080*/ 	.short	0x0380
        /*0082*/ 	.short	0x001c


	//----- nvinfo : EIATTR_SW_WAR
	.align		4
.L_21:
        /*0084*/ 	.byte	0x04, 0x36
        /*0086*/ 	.short	(.L_23 - .L_22)
.L_22:
        /*0088*/ 	.word	0x00000008
.L_23:


//--------------------- .nv.callgraph             --------------------------
	.section	.nv.callgraph,"",@"SHT_CUDA_CALLGRAPH"
	.align	4
	.sectionentsize	8
	.align		4
        /*0000*/ 	.word	0x00000000
	.align		4
        /*0004*/ 	.word	0xffffffff
	.align		4
        /*0008*/ 	.word	0x00000000
	.align		4
        /*000c*/ 	.word	0xfffffffe
	.align		4
        /*0010*/ 	.word	0x00000000
	.align		4
        /*0014*/ 	.word	0xfffffffd
	.align		4
        /*0018*/ 	.word	0x00000000
	.align		4
        /*001c*/ 	.word	0xfffffffc


//--------------------- .text._Z13count_bucketsPfjPjj --------------------------
	.section	.text._Z13count_bucketsPfjPjj,"ax",@progbits
	.align	128
        .global         _Z13count_bucketsPfjPjj
        .type           _Z13count_bucketsPfjPjj,@function
        .size           _Z13count_bucketsPfjPjj,(.L_x_23 - _Z13count_bucketsPfjPjj)
        .other          _Z13count_bucketsPfjPjj,@"STO_CUDA_ENTRY STV_DEFAULT"
_Z13count_bucketsPfjPjj:
.text._Z13count_bucketsPfjPjj:
[----:B------:R-:W-:Y:S01]  /*0000*/  LDC R1, c[0x0][0x37c] ;  /* 0x0000df00ff017b82 */ /* 0x000fe20000000800 */
[----:B------:R-:W0:Y:S01]  /*0010*/  S2R R0, SR_TID.X ;  /* 0x0000000000007919 */ /* 0x000e220000002100 */
[----:B------:R-:W-:Y:S01]  /*0020*/  BSSY.RECONVERGENT B0, `(.L_x_0) ;  /* 0x0000040000007945 */ /* 0x000fe20003800200 */
[----:B0-----:R-:W-:-:S13]  /*0030*/  ISETP.GT.U32.AND P0, PT, R0, 0xff, PT ;  /* 0x000000ff0000780c */ /* 0x001fda0003f04070 */
[----:B------:R-:W-:Y:S05]  /*0040*/  @P0 BRA `(.L_x_1) ;  /* 0x0000000000f40947 */ /* 0x000fea0003800000 */
[----:B------:R-:W0:Y:S01]  /*0050*/  LDC R10, c[0x0][0x360] ;  /* 0x0000d800ff0a7b82 */ /* 0x000e220000000800 */
[----:B------:R-:W-:Y:S01]  /*0060*/  BSSY.RECONVERGENT B1, `(.L_x_2) ;  /* 0x000002b000017945 */ /* 0x000fe20003800200 */
[----:B0-----:R-:W0:Y:S01]  /*0070*/  I2F.U32.RP R7, R10 ;  /* 0x0000000a00077306 */ /* 0x001e220000209000 */
[----:B------:R-:W-:Y:S01]  /*0080*/  IMAD.IADD R4, R0, 0x1, R10 ;  /* 0x0000000100047824 */ /* 0x000fe200078e020a */
[----:B------:R-:W-:-:S04]  /*0090*/  ISETP.NE.U32.AND P2, PT, R10, RZ, PT ;  /* 0x000000ff0a00720c */ /* 0x000fc80003f45070 */
[C---:B------:R-:W-:Y:S02]  /*00a0*/  ISETP.GE.U32.AND P0, PT, R4.reuse, 0x100, PT ;  /* 0x000001000400780c */ /* 0x040fe40003f06070 */
[----:B------:R-:W-:Y:S02]  /*00b0*/  VIMNMX.U32 R5, PT, PT, R4, 0x100, !PT ;  /* 0x0000010004057848 */ /* 0x000fe40007fe0000 */
[----:B------:R-:W-:-:S04]  /*00c0*/  SEL R6, RZ, 0x1, P0 ;  /* 0x00000001ff067807 */ /* 0x000fc80000000000 */
[----:B------:R-:W-:Y:S01]  /*00d0*/  IADD3 R5, PT, PT, R5, -R4, -R6 ;  /* 0x8000000405057210 */ /* 0x000fe20007ffe806 */
[----:B0-----:R-:W0:Y:S02]  /*00e0*/  MUFU.RCP R7, R7 ;  /* 0x0000000700077308 */ /* 0x001e240000001000 */
[----:B0-----:R-:W-:-:S06]  /*00f0*/  VIADD R2, R7, 0xffffffe ;  /* 0x0ffffffe07027836 */ /* 0x001fcc0000000000 */
[----:B------:R0:W1:Y:S02]  /*0100*/  F2I.FTZ.U32.TRUNC.NTZ R3, R2 ;  /* 0x0000000200037305 */ /* 0x000064000021f000 */
[----:B0-----:R-:W-:Y:S02]  /*0110*/  IMAD.MOV.U32 R2, RZ, RZ, RZ ;  /* 0x000000ffff027224 */ /* 0x001fe400078e00ff */
[----:B-1----:R-:W-:-:S04]  /*0120*/  IMAD.MOV R9, RZ, RZ, -R3 ;  /* 0x000000ffff097224 */ /* 0x002fc800078e0a03 */
[----:B------:R-:W-:-:S04]  /*0130*/  IMAD R9, R9, R10, RZ ;  /* 0x0000000a09097224 */ /* 0x000fc800078e02ff */
[----:B------:R-:W-:-:S06]  /*0140*/  IMAD.HI.U32 R8, R3, R9, R2 ;  /* 0x0000000903087227 */ /* 0x000fcc00078e0002 */
[----:B------:R-:W-:-:S05]  /*0150*/  IMAD.HI.U32 R3, R8, R5, RZ ;  /* 0x0000000508037227 */ /* 0x000fca00078e00ff */
[----:B------:R-:W-:-:S05]  /*0160*/  IADD3 R2, PT, PT, -R3, RZ, RZ ;  /* 0x000000ff03027210 */ /* 0x000fca0007ffe1ff */
[----:B------:R-:W-:-:S05]  /*0170*/  IMAD R5, R10, R2, R5 ;  /* 0x000000020a057224 */ /* 0x000fca00078e0205 */
[----:B------:R-:W-:-:S13]  /*0180*/  ISETP.GE.U32.AND P0, PT, R5, R10, PT ;  /* 0x0000000a0500720c */ /* 0x000fda0003f06070 */
[----:B------:R-:W-:Y:S02]  /*0190*/  @P0 IMAD.IADD R5, R5, 0x1, -R10 ;  /* 0x0000000105050824 */ /* 0x000fe400078e0a0a */
[----:B------:R-:W-:-:S03]  /*01a0*/  @P0 VIADD R3, R3, 0x1 ;  /* 0x0000000103030836 */ /* 0x000fc60000000000 */
[----:B------:R-:W-:-:S13]  /*01b0*/  ISETP.GE.U32.AND P1, PT, R5, R10, PT ;  /* 0x0000000a0500720c */ /* 0x000fda0003f26070 */
[----:B------:R-:W-:Y:S01]  /*01c0*/  @P1 VIADD R3, R3, 0x1 ;  /* 0x0000000103031836 */ /* 0x000fe20000000000 */
[----:B------:R-:W-:-:S05]  /*01d0*/  @!P2 LOP3.LUT R3, RZ, R10, RZ, 0x33, !PT ;  /* 0x0000000aff03a212 */ /* 0x000fca00078e33ff */
[----:B------:R-:W-:-:S05]  /*01e0*/  IMAD.IADD R3, R6, 0x1, R3 ;  /* 0x0000000106037824 */ /* 0x000fca00078e0203 */
[C---:B------:R-:W-:Y:S02]  /*01f0*/  LOP3.LUT R2, R3.reuse, 0x3, RZ, 0xc0, !PT ;  /* 0x0000000303027812 */ /* 0x040fe400078ec0ff */
[----:B------:R-:W-:Y:S02]  /*0200*/  ISETP.GE.U32.AND P1, PT, R3, 0x3, PT ;  /* 0x000000030300780c */ /* 0x000fe40003f26070 */
[----:B------:R-:W-:Y:S02]  /*0210*/  ISETP.NE.AND P0, PT, R2, 0x3, PT ;  /* 0x000000030200780c */ /* 0x000fe40003f05270 */
[----:B------:R-:W-:-:S11]  /*0220*/  MOV R2, R0 ;  /* 0x0000000000027202 */ /* 0x000fd60000000f00 */
[----:B------:R-:W-:Y:S05]  /*0230*/  @!P0 BRA `(.L_x_3) ;  /* 0x0000000000348947 */ /* 0x000fea0003800000 */
[----:B------:R-:W0:Y:S01]  /*0240*/  S2UR UR5, SR_CgaCtaId ;  /* 0x00000000000579c3 */ /* 0x000e220000008800 */
[----:B------:R-:W-:Y:S01]  /*0250*/  VIADD R2, R3, 0x1 ;  /* 0x0000000103027836 */ /* 0x000fe20000000000 */
[----:B------:R-:W-:-:S04]  /*0260*/  UMOV UR4, 0x400 ;  /* 0x0000040000047882 */ /* 0x000fc80000000000 */
[----:B------:R-:W-:-:S05]  /*0270*/  LOP3.LUT R3, R2, 0x3, RZ, 0xc0, !PT ;  /* 0x0000000302037812 */ /* 0x000fca00078ec0ff */
[----:B------:R-:W-:Y:S02]  /*0280*/  IMAD R2, R3, R10, R0 ;  /* 0x0000000a03027224 */ /* 0x000fe400078e0200 */
[----:B------:R-:W-:Y:S01]  /*0290*/  IMAD.MOV R4, RZ, RZ, -R3 ;  /* 0x000000ffff047224 */ /* 0x000fe200078e0a03 */
[----:B0-----:R-:W-:-:S06]  /*02a0*/  ULEA UR4, UR5, UR4, 0x18 ;  /* 0x0000000405047291 */ /* 0x001fcc000f8ec0ff */
[----:B------:R-:W-:-:S07]  /*02b0*/  LEA R3, R0, UR4, 0x2 ;  /* 0x0000000400037c11 */ /* 0x000fce000f8e10ff */
.L_x_4:
[----:B------:R-:W-:Y:S01]  /*02c0*/  VIADD R4, R4, 0x1 ;  /* 0x0000000104047836 */ /* 0x000fe20000000000 */
[----:B------:R0:W-:Y:S04]  /*02d0*/  STS [R3], RZ ;  /* 0x000000ff03007388 */ /* 0x0001e80000000800 */
[----:B------:R-:W-:Y:S01]  /*02e0*/  ISETP.NE.AND P0, PT, R4, RZ, PT ;  /* 0x000000ff0400720c */ /* 0x000fe20003f05270 */
[----:B0-----:R-:W-:-:S12]  /*02f0*/  IMAD R3, R10, 0x4, R3 ;  /* 0x000000040a037824 */ /* 0x001fd800078e0203 */
[----:B------:R-:W-:Y:S05]  /*0300*/  @P0 BRA `(.L_x_4) ;  /* 0xfffffffc00ec0947 */ /* 0x000fea000383ffff */
.L_x_3:
[----:B------:R-:W-:Y:S05]  /*0310*/  BSYNC.RECONVERGENT B1 ;  /* 0x0000000000017941 */ /* 0x000fea0003800200 */
.L_x_2:
[----:B------:R-:W-:Y:S05]  /*0320*/  @!P1 BRA `(.L_x_1) ;  /* 0x00000000003c9947 */ /* 0x000fea0003800000 */
[----:B------:R-:W0:Y:S01]  /*0330*/  S2UR UR5, SR_CgaCtaId ;  /* 0x00000000000579c3 */ /* 0x000e220000008800 */
[----:B------:R-:W-:Y:S02]  /*0340*/  UMOV UR4, 0x400 ;  /* 0x0000040000047882 */ /* 0x000fe40000000000 */
[----:B0-----:R-:W-:-:S06]  /*0350*/  ULEA UR4, UR5, UR4, 0x18 ;  /* 0x0000000405047291 */ /* 0x001fcc000f8ec0ff */
[----:B------:R-:W-:-:S07]  /*0360*/  LEA R3, R2, UR4, 0x2 ;  /* 0x0000000402037c11 */ /* 0x000fce000f8e10ff */
.L_x_5:
[C---:B------:R-:W-:Y:S01]  /*0370*/  LEA R4, R10.reuse, R3, 0x2 ;  /* 0x000000030a047211 */ /* 0x040fe200078e10ff */
[C-C-:B------:R-:W-:Y:S01]  /*0380*/  IMAD R5, R10.reuse, 0x8, R3.reuse ;  /* 0x000000080a057824 */ /* 0x140fe200078e0203 */
[----:B------:R0:W-:Y:S01]  /*0390*/  STS [R3], RZ ;  /* 0x000000ff03007388 */ /* 0x0001e20000000800 */
[C-C-:B------:R-:W-:Y:S02]  /*03a0*/  IMAD R6, R10.reuse, 0xc, R3.reuse ;  /* 0x0000000c0a067824 */ /* 0x140fe400078e0203 */
[----:B------:R-:W-:Y:S01]  /*03b0*/  IMAD R2, R10, 0x4, R2 ;  /* 0x000000040a027824 */ /* 0x000fe200078e0202 */
[----:B------:R1:W-:Y:S04]  /*03c0*/  STS [R4], RZ ;  /* 0x000000ff04007388 */ /* 0x0003e80000000800 */
[----:B------:R1:W-:Y:S01]  /*03d0*/  STS [R5], RZ ;  /* 0x000000ff05007388 */ /* 0x0003e20000000800 */
[----:B------:R-:W-:Y:S01]  /*03e0*/  ISETP.GE.U32.AND P0, PT, R2, 0x100, PT ;  /* 0x000001000200780c */ /* 0x000fe20003f06070 */
[----:B0-----:R-:W-:-:S02]  /*03f0*/  IMAD R3, R10, 0x10, R3 ;  /* 0x000000100a037824 */ /* 0x001fc400078e0203 */
[----:B------:R1:W-:Y:S10]  /*0400*/  STS [R6], RZ ;  /* 0x000000ff06007388 */ /* 0x0003f40000000800 */
[----:B-1----:R-:W-:Y:S05]  /*0410*/  @!P0 BRA `(.L_x_5) ;  /* 0xfffffffc00d48947 */ /* 0x002fea000383ffff */
.L_x_1:
[----:B------:R-:W-:Y:S05]  /*0420*/  BSYNC.RECONVERGENT B0 ;  /* 0x0000000000007941 */ /* 0x000fea0003800200 */
.L_x_0:
[----:B------:R-:W0:Y:S01]  /*0430*/  S2UR UR4, SR_CTAID.X ;  /* 0x00000000000479c3 */ /* 0x000e220000002500 */
[----:B------:R-:W1:Y:S01]  /*0440*/  LDCU UR5, c[0x0][0x388] ;  /* 0x00007100ff0577ac */ /* 0x000e620008000800 */
[----:B------:R-:W-:Y:S06]  /*0450*/  BSSY.RECONVERGENT B0, `(.L_x_6) ;  /* 0x0000018000007945 */ /* 0x000fec0003800200 */
[----:B------:R-:W-:Y:S01]  /*0460*/  BAR.SYNC.DEFER_BLOCKING 0x0 ;  /* 0x0000000000007b1d */ /* 0x000fe20000010000 */
[----:B------:R-:W-:-:S07]  /*0470*/  ISETP.GT.U32.AND P1, PT, R0, 0xff, PT ;  /* 0x000000ff0000780c */ /* 0x000fce0003f24070 */
[----:B------:R-:W0:Y:S01]  /*0480*/  LDC R3, c[0x0][0x360] ;  /* 0x0000d800ff037b82 */ /* 0x000e220000000800 */
[----:B------:R-:W2:Y:S01]  /*0490*/  LDCU.64 UR6, c[0x0][0x358] ;  /* 0x00006b00ff0677ac */ /* 0x000ea20008000a00 */
[----:B0-----:R-:W-:-:S05]  /*04a0*/  IMAD R7, R3, UR4, R0 ;  /* 0x0000000403077c24 */ /* 0x001fca000f8e0200 */
[----:B-1----:R-:W-:-:S13]  /*04b0*/  ISETP.GE.U32.AND P0, PT, R7, UR5, PT ;  /* 0x0000000507007c0c */ /* 0x002fda000bf06070 */
[----:B--2---:R-:W-:Y:S05]  /*04c0*/  @P0 BRA `(.L_x_7) ;  /* 0x0000000000400947 */ /* 0x004fea0003800000 */
[----:B------:R-:W0:Y:S01]  /*04d0*/  LDC.64 R4, c[0x0][0x380] ;  /* 0x0000e000ff047b82 */ /* 0x000e220000000a00 */
[----:B------:R-:W1:Y:S01]  /*04e0*/  LDCU UR4, c[0x0][0x398] ;  /* 0x00007300ff0477ac */ /* 0x000e620008000800 */
[----:B0-----:R-:W-:-:S06]  /*04f0*/  IMAD.WIDE.U32 R4, R7, 0x4, R4 ;  /* 0x0000000407047825 */ /* 0x001fcc00078e0004 */
[----:B------:R-:W2:Y:S01]  /*0500*/  LDG.E R4, desc[UR6][R4.64] ;  /* 0x0000000604047981 */ /* 0x000ea2000c1e1900 */
[----:B------:R-:W0:Y:S01]  /*0510*/  S2UR UR5, SR_CgaCtaId ;  /* 0x00000000000579c3 */ /* 0x000e220000008800 */
[----:B------:R-:W-:Y:S01]  /*0520*/  HFMA2 R7, -RZ, RZ, -0.0 , 0 ;  /* 0x80000000ff077431 */ /* 0x000fe200000001ff */
[----:B-1----:R-:W-:Y:S01]  /*0530*/  USHF.L.U32 UR4, UR4, 0x3, URZ ;  /* 0x0000000304047899 */ /* 0x002fe200080006ff */
[----:B--2---:R-:W-:-:S04]  /*0540*/  ISETP.GT.AND P0, PT, R4, -0x1, PT ;  /* 0xffffffff0400780c */ /* 0x004fc80003f04270 */
[----:B------:R-:W-:-:S04]  /*0550*/  SEL R7, R7, 0xffffffff, P0 ;  /* 0xffffffff07077807 */ /* 0x000fc80000000000 */
[----:B------:R-:W-:-:S04]  /*0560*/  LOP3.LUT R7, R7, R4, RZ, 0x3c, !PT ;  /* 0x0000000407077212 */ /* 0x000fc800078e3cff */
[----:B------:R-:W-:Y:S01]  /*0570*/  SHF.R.U32.HI R7, RZ, UR4, R7 ;  /* 0x00000004ff077c19 */ /* 0x000fe20008011607 */
[----:B------:R-:W-:Y:S02]  /*0580*/  UMOV UR4, 0x400 ;  /* 0x0000040000047882 */ /* 0x000fe40000000000 */
[----:B0-----:R-:W-:Y:S02]  /*0590*/  ULEA UR4, UR5, UR4, 0x18 ;  /* 0x0000000405047291 */ /* 0x001fe4000f8ec0ff */
[----:B------:R-:W-:-:S05]  /*05a0*/  IMAD.SHL.U32 R7, R7, 0x4, RZ ;  /* 0x0000000407077824 */ /* 0x000fca00078e00ff */
[----:B------:R-:W-:-:S05]  /*05b0*/  LOP3.LUT R7, R7, 0x3fc, RZ, 0xc0, !PT ;  /* 0x000003fc07077812 */ /* 0x000fca00078ec0ff */
[----:B------:R0:W-:Y:S02]  /*05c0*/  ATOMS.POPC.INC.32 RZ, [R7+UR4] ;  /* 0x0000000007ff7f8c */ /* 0x0001e4000d800004 */
.L_x_7:
[----:B------:R-:W-:Y:S05]  /*05d0*/  BSYNC.RECONVERGENT B0 ;  /* 0x0000000000007941 */ /* 0x000fea0003800200 */
.L_x_6:
[----:B------:R-:W-:Y:S06]  /*05e0*/  BAR.SYNC.DEFER_BLOCKING 0x0 ;  /* 0x0000000000007b1d */ /* 0x000fec0000010000 */
[----:B------:R-:W-:Y:S05]  /*05f0*/  @P1 EXIT ;  /* 0x000000000000194d */ /* 0x000fea0003800000 */
[----:B------:R-:W1:Y:S01]  /*0600*/  I2F.U32.RP R8, R3 ;  /* 0x0000000300087306 */ /* 0x000e620000209000 */
[----:B------:R-:W-:Y:S01]  /*0610*/  IADD3 R2, PT, PT, R0, R3, RZ ;  /* 0x0000000300027210 */ /* 0x000fe20007ffe0ff */
[----:B------:R-:W-:Y:S01]  /*0620*/  BSSY.RECONVERGENT B0, `(.L_x_8) ;  /* 0x000002f000007945 */ /* 0x000fe20003800200 */
[----:B------:R-:W-:Y:S02]  /*0630*/  ISETP.NE.U32.AND P2, PT, R3, RZ, PT ;  /* 0x000000ff0300720c */ /* 0x000fe40003f45070 */
[C---:B------:R-:W-:Y:S02]  /*0640*/  ISETP.GE.U32.AND P0, PT, R2.reuse, 0x100, PT ;  /* 0x000001000200780c */ /* 0x040fe40003f06070 */
[----:B0-----:R-:W-:Y:S01]  /*0650*/  VIMNMX.U32 R7, PT, PT, R2, 0x100, !PT ;  /* 0x0000010002077848 */ /* 0x001fe20007fe0000 */
[----:B-1----:R-:W0:Y:S02]  /*0660*/  MUFU.RCP R8, R8 ;  /* 0x0000000800087308 */ /* 0x002e240000001000 */
[----:B0-----:R-:W-:-:S06]  /*0670*/  VIADD R4, R8, 0xffffffe ;  /* 0x0ffffffe08047836 */ /* 0x001fcc0000000000 */
[----:B------:R0:W1:Y:S02]  /*0680*/  F2I.FTZ.U32.TRUNC.NTZ R5, R4 ;  /* 0x0000000400057305 */ /* 0x000064000021f000 */
[----:B0-----:R-:W-:Y:S02]  /*0690*/  IMAD.MOV.U32 R4, RZ, RZ, RZ ;  /* 0x000000ffff047224 */ /* 0x001fe400078e00ff */
[----:B-1----:R-:W-:-:S04]  /*06a0*/  IMAD.MOV R6, RZ, RZ, -R5 ;  /* 0x000000ffff067224 */ /* 0x002fc800078e0a05 */
[----:B------:R-:W-:Y:S01]  /*06b0*/  IMAD R9, R6, R3, RZ ;  /* 0x0000000306097224 */ /* 0x000fe200078e02ff */
[----:B------:R-:W-:-:S03]  /*06c0*/  SEL R6, RZ, 0x1, P0 ;  /* 0x00000001ff067807 */ /* 0x000fc60000000000 */
[----:B------:R-:W-:Y:S01]  /*06d0*/  IMAD.HI.U32 R5, R5, R9, R4 ;  /* 0x0000000905057227 */ /* 0x000fe200078e0004 */
[----:B------:R-:W-:-:S05]  /*06e0*/  IADD3 R2, PT, PT, R7, -R2, -R6 ;  /* 0x8000000207027210 */ /* 0x000fca0007ffe806 */
[----:B------:R-:W-:-:S04]  /*06f0*/  IMAD.HI.U32 R5, R5, R2, RZ ;  /* 0x0000000205057227 */ /* 0x000fc800078e00ff */
[----:B------:R-:W-:-:S04]  /*0700*/  IMAD.MOV R4, RZ, RZ, -R5 ;  /* 0x000000ffff047224 */ /* 0x000fc800078e0a05 */
[----:B------:R-:W-:-:S05]  /*0710*/  IMAD R2, R3, R4, R2 ;  /* 0x0000000403027224 */ /* 0x000fca00078e0202 */
[----:B------:R-:W-:-:S13]  /*0720*/  ISETP.GE.U32.AND P0, PT, R2, R3, PT ;  /* 0x000000030200720c */ /* 0x000fda0003f06070 */
[----:B------:R-:W-:Y:S01]  /*0730*/  @P0 IMAD.IADD R2, R2, 0x1, -R3 ;  /* 0x0000000102020824 */ /* 0x000fe200078e0a03 */
[----:B------:R-:W-:-:S04]  /*0740*/  @P0 IADD3 R5, PT, PT, R5, 0x1, RZ ;  /* 0x0000000105050810 */ /* 0x000fc80007ffe0ff */
[----:B------:R-:W-:-:S13]  /*0750*/  ISETP.GE.U32.AND P1, PT, R2, R3, PT ;  /* 0x000000030200720c */ /* 0x000fda0003f26070 */
[----:B------:R-:W-:Y:S01]  /*0760*/  @P1 VIADD R5, R5, 0x1 ;  /* 0x0000000105051836 */ /* 0x000fe20000000000 */
[----:B------:R-:W-:-:S05]  /*0770*/  @!P2 LOP3.LUT R5, RZ, R3, RZ, 0x33, !PT ;  /* 0x00000003ff05a212 */ /* 0x000fca00078e33ff */
[----:B------:R-:W-:-:S05]  /*0780*/  IMAD.IADD R8, R6, 0x1, R5 ;  /* 0x0000000106087824 */ /* 0x000fca00078e0205 */
[----:B------:R-:W-:-:S04]  /*0790*/  LOP3.LUT R2, R8, 0x3, RZ, 0xc0, !PT ;  /* 0x0000000308027812 */ /* 0x000fc800078ec0ff */
[----:B------:R-:W-:-:S13]  /*07a0*/  ISETP.NE.AND P0, PT, R2, 0x3, PT ;  /* 0x000000030200780c */ /* 0x000fda0003f05270 */
[----:B------:R-:W-:Y:S05]  /*07b0*/  @!P0 BRA `(.L_x_9) ;  /* 0x0000000000548947 */ /* 0x000fea0003800000 */
[----:B------:R-:W0:Y:S01]  /*07c0*/  S2UR UR5, SR_CgaCtaId ;  /* 0x00000000000579c3 */ /* 0x000e220000008800 */
[----:B------:R-:W-:Y:S01]  /*07d0*/  VIADD R2, R8, 0x1 ;  /* 0x0000000108027836 */ /* 0x000fe20000000000 */
[----:B------:R-:W-:-:S04]  /*07e0*/  UMOV UR4, 0x400 ;  /* 0x0000040000047882 */ /* 0x000fc80000000000 */
[----:B------:R-:W-:Y:S02]  /*07f0*/  LOP3.LUT R2, R2, 0x3, RZ, 0xc0, !PT ;  /* 0x0000000302027812 */ /* 0x000fe400078ec0ff */
[----:B------:R-:W1:Y:S02]  /*0800*/  LDC.64 R4, c[0x0][0x390] ;  /* 0x0000e400ff047b82 */ /* 0x000e640000000a00 */
[----:B------:R-:W-:Y:S01]  /*0810*/  IADD3 R7, PT, PT, -R2, RZ, RZ ;  /* 0x000000ff02077210 */ /* 0x000fe20007ffe1ff */
[----:B0-----:R-:W-:-:S06]  /*0820*/  ULEA UR4, UR5, UR4, 0x18 ;  /* 0x0000000405047291 */ /* 0x001fcc000f8ec0ff */
[C---:B------:R-:W-:Y:S01]  /*0830*/  LEA R6, R0.reuse, UR4, 0x2 ;  /* 0x0000000400067c11 */ /* 0x040fe2000f8e10ff */
[----:B-1----:R-:W-:-:S04]  /*0840*/  IMAD.WIDE.U32 R4, R0, 0x4, R4 ;  /* 0x0000000400047825 */ /* 0x002fc800078e0004 */
[----:B------:R-:W-:-:S07]  /*0850*/  IMAD R0, R2, R3, R0 ;  /* 0x0000000302007224 */ /* 0x000fce00078e0200 */
.L_x_12:
[----:B------:R-:W0:Y:S01]  /*0860*/  LDS R9, [R6] ;  /* 0x0000000006097984 */ /* 0x000e220000000800 */
[----:B------:R-:W-:Y:S01]  /*0870*/  VIADD R7, R7, 0x1 ;  /* 0x0000000107077836 */ /* 0x000fe20000000000 */
[----:B------:R-:W-:Y:S04]  /*0880*/  BSSY.RECONVERGENT B1, `(.L_x_10) ;  /* 0x0000005000017945 */ /* 0x000fe80003800200 */
[----:B------:R-:W-:Y:S02]  /*0890*/  ISETP.NE.AND P1, PT, R7, RZ, PT ;  /* 0x000000ff0700720c */ /* 0x000fe40003f25270 */
[----:B0-----:R-:W-:-:S13]  /*08a0*/  ISETP.NE.AND P0, PT, R9, RZ, PT ;  /* 0x000000ff0900720c */ /* 0x001fda0003f05270 */
[----:B------:R-:W-:Y:S05]  /*08b0*/  @!P0 BRA `(.L_x_11) ;  /* 0x0000000000048947 */ /* 0x000fea0003800000 */
[----:B------:R0:W-:Y:S02]  /*08c0*/  REDG.E.ADD.STRONG.GPU desc[UR6][R4.64], R9 ;  /* 0x000000090400798e */ /* 0x0001e4000c12e106 */
.L_x_11:
[----:B------:R-:W-:Y:S05]  /*08d0*/  BSYNC.RECONVERGENT B1 ;  /* 0x0000000000017941 */ /* 0x000fea0003800200 */
.L_x_10:
[C---:B------:R-:W-:Y:S02]  /*08e0*/  IMAD R6, R3.reuse, 0x4, R6 ;  /* 0x0000000403067824 */ /* 0x040fe400078e0206 */
[----:B0-----:R-:W-:Y:S01]  /*08f0*/  IMAD.WIDE.U32 R4, R3, 0x4, R4 ;  /* 0x0000000403047825 */ /* 0x001fe200078e0004 */
[----:B------:R-:W-:Y:S06]  /*0900*/  @P1 BRA `(.L_x_12) ;  /* 0xfffffffc00d41947 */ /* 0x000fec000383ffff */
.L_x_9:
[----:B------:R-:W-:Y:S05]  /*0910*/  BSYNC.RECONVERGENT B0 ;  /* 0x0000000000007941 */ /* 0x000fea0003800200 */
.L_x_8:
[----:B------:R-:W-:-:S13]  /*0920*/  ISETP.GE.U32.AND P0, PT, R8, 0x3, PT ;  /* 0x000000030800780c */ /* 0x000fda0003f06070 */
[----:B------:R-:W-:Y:S05]  /*0930*/  @!P0 EXIT ;  /* 0x000000000000894d */ /* 0x000fea0003800000 */
[----:B------:R-:W0:Y:S01]  /*0940*/  S2UR UR5, SR_CgaCtaId ;  /* 0x00000000000579c3 */ /* 0x000e220000008800 */
[----:B------:R-:W-:Y:S01]  /*0950*/  UMOV UR4, 0x400 ;  /* 0x0000040000047882 */ /* 0x000fe20000000000 */
[C-C-:B------:R-:W-:Y:S01]  /*0960*/  IMAD R2, R3.reuse, 0x2, R0.reuse ;  /* 0x0000000203027824 */ /* 0x140fe200078e0200 */
[----:B------:R-:W-:Y:S01]  /*0970*/  IADD3 R9, PT, PT, R0, R3, RZ ;  /* 0x0000000300097210 */ /* 0x000fe20007ffe0ff */
[----:B------:R-:W-:-:S04]  /*0980*/  IMAD R8, R3, 0x3, R0 ;  /* 0x0000000303087824 */ /* 0x000fc800078e0200 */
[----:B------:R-:W1:Y:S01]  /*0990*/  LDC.64 R4, c[0x0][0x390] ;  /* 0x0000e400ff047b82 */ /* 0x000e620000000a00 */
[----:B0-----:R-:W-:-:S06]  /*09a0*/  ULEA UR4, UR5, UR4, 0x18 ;  /* 0x0000000405047291 */ /* 0x001fcc000f8ec0ff */
[----:B------:R-:W-:-:S07]  /*09b0*/  LEA R10, R0, UR4, 0x2 ;  /* 0x00000004000a7c11 */ /* 0x000fce000f8e10ff */
.L_x_21:
[----:B0-----:R-:W0:Y:S01]  /*09c0*/  LDS R13, [R10] ;  /* 0x000000000a0d7984 */ /* 0x001e220000000800 */
[C-C-:B----4-:R-:W-:Y:S01]  /*09d0*/  IMAD R11, R3.reuse, 0xc, R10.reuse ;  /* 0x0000000c030b7824 */ /* 0x150fe200078e020a */
[----:B------:R-:W-:Y:S01]  /*09e0*/  BSSY.RECONVERGENT B0, `(.L_x_13) ;  /* 0x000000d000007945 */ /* 0x000fe20003800200 */
[C-C-:B--23--:R-:W-:Y:S02]  /*09f0*/  IMAD R6, R3.reuse, 0x4, R10.reuse ;  /* 0x0000000403067824 */ /* 0x14cfe400078e020a */
[----:B------:R-:W-:Y:S02]  /*0a00*/  IMAD R7, R3, 0x8, R10 ;  /* 0x0000000803077824 */ /* 0x000fe400078e020a */
[----:B------:R-:W2:Y:S04]  /*0a10*/  LDS R11, [R11] ;  /* 0x000000000b0b7984 */ /* 0x000ea80000000800 */
[----:B------:R-:W3:Y:S04]  /*0a20*/  LDS R15, [R6] ;  /* 0x00000000060f7984 */ /* 0x000ee80000000800 */
[----:B------:R-:W4:Y:S01]  /*0a30*/  LDS R17, [R7] ;  /* 0x0000000007117984 */ /* 0x000f220000000800 */
[----:B0-----:R-:W-:-:S02]  /*0a40*/  ISETP.NE.AND P0, PT, R13, RZ, PT ;  /* 0x000000ff0d00720c */ /* 0x001fc40003f05270 */
[----:B--2---:R-:W-:Y:S02]  /*0a50*/  ISETP.NE.AND P3, PT, R11, RZ, PT ;  /* 0x000000ff0b00720c */ /* 0x004fe40003f65270 */
[----:B---3--:R-:W-:Y:S02]  /*0a60*/  ISETP.NE.AND P1, PT, R15, RZ, PT ;  /* 0x000000ff0f00720c */ /* 0x008fe40003f25270 */
[----:B----4-:R-:W-:-:S07]  /*0a70*/  ISETP.NE.AND P2, PT, R17, RZ, PT ;  /* 0x000000ff1100720c */ /* 0x010fce0003f45270 */
[----:B------:R-:W-:Y:S06]  /*0a80*/  @!P0 BRA `(.L_x_14) ;  /* 0x0000000000088947 */ /* 0x000fec0003800000 */
[----:B-1----:R-:W-:-:S05]  /*0a90*/  IMAD.WIDE.U32 R6, R0, 0x4, R4 ;  /* 0x0000000400067825 */ /* 0x002fca00078e0004 */
[----:B------:R0:W-:Y:S02]  /*0aa0*/  REDG.E.ADD.STRONG.GPU desc[UR6][R6.64], R13 ;  /* 0x0000000d0600798e */ /* 0x0001e4000c12e106 */
.L_x_14:
[----:B------:R-:W-:Y:S05]  /*0ab0*/  BSYNC.RECONVERGENT B0 ;  /* 0x0000000000007941 */ /* 0x000fea0003800200 */
.L_x_13:
[----:B------:R-:W-:Y:S04]  /*0ac0*/  BSSY.RECONVERGENT B0, `(.L_x_15) ;  /* 0x0000004000007945 */ /* 0x000fe80003800200 */
[----:B------:R-:W-:Y:S05]  /*0ad0*/  @!P1 BRA `(.L_x_16) ;  /* 0x0000000000089947 */ /* 0x000fea0003800000 */
[----:B01----:R-:W-:-:S05]  /*0ae0*/  IMAD.WIDE.U32 R6, R9, 0x4, R4 ;  /* 0x0000000409067825 */ /* 0x003fca00078e0004 */
[----:B------:R2:W-:Y:S02]  /*0af0*/  REDG.E.ADD.STRONG.GPU desc[UR6][R6.64], R15 ;  /* 0x0000000f0600798e */ /* 0x0005e4000c12e106 */
.L_x_16:
[----:B------:R-:W-:Y:S05]  /*0b00*/  BSYNC.RECONVERGENT B0 ;  /* 0x0000000000007941 */ /* 0x000fea0003800200 */
.L_x_15:
[----:B------:R-:W-:Y:S04]  /*0b10*/  BSSY.RECONVERGENT B0, `(.L_x_17) ;  /* 0x0000004000007945 */ /* 0x000fe80003800200 */
[----:B------:R-:W-:Y:S05]  /*0b20*/  @!P2 BRA `(.L_x_18) ;  /* 0x000000000008a947 */ /* 0x000fea0003800000 */
[----:B012---:R-:W-:-:S05]  /*0b30*/  IMAD.WIDE.U32 R6, R2, 0x4, R4 ;  /* 0x0000000402067825 */ /* 0x007fca00078e0004 */
[----:B------:R3:W-:Y:S02]  /*0b40*/  REDG.E.ADD.STRONG.GPU desc[UR6][R6.64], R17 ;  /* 0x000000110600798e */ /* 0x0007e4000c12e106 */
.L_x_18:
[----:B------:R-:W-:Y:S05]  /*0b50*/  BSYNC.RECONVERGENT B0 ;  /* 0x0000000000007941 */ /* 0x000fea0003800200 */
.L_x_17:
[----:B------:R-:W-:Y:S01]  /*0b60*/  BSSY.RECONVERGENT B0, `(.L_x_19) ;  /* 0x0000005000007945 */ /* 0x000fe20003800200 */
[----:B------:R-:W-:-:S03]  /*0b70*/  IADD3 R0, PT, PT, R3, R0, R3 ;  /* 0x0000000003007210 */ /* 0x000fc60007ffe003 */
[----:B------:R-:W-:Y:S05]  /*0b80*/  @!P3 BRA `(.L_x_20) ;  /* 0x000000000008b947 */ /* 0x000fea0003800000 */
[----:B0123--:R-:W-:-:S05]  /*0b90*/  IMAD.WIDE.U32 R6, R8, 0x4, R4 ;  /* 0x0000000408067825 */ /* 0x00ffca00078e0004 */
[----:B------:R4:W-:Y:S02]  /*0ba0*/  REDG.E.ADD.STRONG.GPU desc[UR6][R6.64], R11 ;  /* 0x0000000b0600798e */ /* 0x0009e4000c12e106 */
.L_x_20:
[----:B------:R-:W-:Y:S05]  /*0bb0*/  BSYNC.RECONVERGENT B0 ;  /* 0x0000000000007941 */ /* 0x000fea0003800200 */
.L_x_19:
[C---:B------:R-:W-:Y:S01]  /*0bc0*/  IADD3 R0, PT, PT, R3.reuse, R0, R3 ;  /* 0x0000000003007210 */ /* 0x040fe20007ffe003 */
[C---:B------:R-:W-:Y:S01]  /*0bd0*/  IMAD R2, R3.reuse, 0x4, R2 ;  /* 0x0000000403027824 */ /* 0x040fe200078e0202 */
[C---:B------:R-:W-:Y:S01]  /*0be0*/  LEA R8, R3.reuse, R8, 0x2 ;  /* 0x0000000803087211 */ /* 0x040fe200078e10ff */
[C---:B------:R-:W-:Y:S01]  /*0bf0*/  IMAD R9, R3.reuse, 0x4, R9 ;  /* 0x0000000403097824 */ /* 0x040fe200078e0209 */
[----:B------:R-:W-:Y:S01]  /*0c00*/  ISETP.GE.U32.AND P0, PT, R0, 0x100, PT ;  /* 0x000001000000780c */ /* 0x000fe20003f06070 */
[----:B------:R-:W-:-:S12]  /*0c10*/  IMAD R10, R3, 0x10, R10 ;  /* 0x00000010030a7824 */ /* 0x000fd800078e020a */
[----:B------:R-:W-:Y:S05]  /*0c20*/  @!P0 BRA `(.L_x_21) ;  /* 0xfffffffc00648947 */ /* 0x000fea000383ffff */
[----:B------:R-:W-:Y:S05]  /*0c30*/  EXIT ;  /* 0x000000000000794d */ /* 0x000fea0003800000 */
.L_x_22:
[----:B------:R-:W-:-:S00]  /*0c40*/  BRA `(.L_x_22) ;  /* 0xfffffffc00fc7947 */ /* 0x000fc0000383ffff */
[----:B------:R-:W-:-:S00]  /*0c50*/  NOP ;  /* 0x0000000000007918 */ /* 0x000fc00000000000 */
        /* <DEDUP_REMOVED lines=10> */
.L_x_23:


//--------------------- .nv.shared._Z13count_bucketsPfjPjj --------------------------
	.section	.nv.shared._Z13count_bucketsPfjPjj,"aw",@nobits
	.sectionflags	@""
	.align	4
.nv.shared._Z13count_bucketsPfjPjj:
	.zero		2048


//--------------------- .nv.shared.reserved.0     --------------------------
	.section	.nv.shared.reserved.0,"aw",@nobits
	.weak		__nv_reservedSMEM_offset_0_alias
	.size		__nv_reservedSMEM_offset_0_alias, 0, 64
	.other		__nv_reservedSMEM_offset_0_alias,@"STO_CUDA_RESERVED_SHARED STV_DEFAULT"
__nv_reservedSMEM_offset_0_alias:
	.zero		0
	.zero		64


//--------------------- .nv.constant0._Z13count_bucketsPfjPjj --------------------------
	.section	.nv.constant0._Z13count_bucketsPfjPjj,"a",@progbits
	.sectionflags	@""
	.align	4
.nv.constant0._Z13count_bucketsPfjPjj:
	.zero		924


//--------------------- SYMBOLS --------------------------

	.type		.nv.reservedSmem.offset0,@object
	.size		.nv.reservedSmem.offset0,0x4
	.type		.nv.reservedSmem.cap,@object
	.size		.nv.reservedSmem.cap,0x4
